//
// Generated by NVIDIA NVVM Compiler
//
// Compiler Build ID: CL-36424714
// Cuda compilation tools, release 13.0, V13.0.88
// Based on NVVM 20.0.0
//

.version 9.0
.target sm_100
.address_size 64

	// .globl	_Z6kernelPiS_S_ii

.visible .entry _Z6kernelPiS_S_ii(
	.param .u64 .ptr .align 1 _Z6kernelPiS_S_ii_param_0,
	.param .u64 .ptr .align 1 _Z6kernelPiS_S_ii_param_1,
	.param .u64 .ptr .align 1 _Z6kernelPiS_S_ii_param_2,
	.param .u32 _Z6kernelPiS_S_ii_param_3,
	.param .u32 _Z6kernelPiS_S_ii_param_4
)
{
	.reg .pred 	%p<10>;
	.reg .b32 	%r<111>;
	.reg .b64 	%rd<70>;

	ld.param.u64 	%rd7, [_Z6kernelPiS_S_ii_param_0];
	ld.param.u64 	%rd8, [_Z6kernelPiS_S_ii_param_1];
	ld.param.u64 	%rd9, [_Z6kernelPiS_S_ii_param_2];
	ld.param.u32 	%r20, [_Z6kernelPiS_S_ii_param_3];
	ld.param.u32 	%r21, [_Z6kernelPiS_S_ii_param_4];
	cvta.to.global.u64 	%rd1, %rd9;
	cvta.to.global.u64 	%rd10, %rd8;
	cvta.to.global.u64 	%rd11, %rd7;
	mov.u32 	%r22, %ctaid.x;
	mov.u32 	%r23, %ntid.x;
	mov.u32 	%r24, %tid.x;
	mad.lo.s32 	%r25, %r22, %r23, %r24;
	mul.wide.s32 	%rd12, %r25, 4;
	add.s64 	%rd2, %rd11, %rd12;
	ld.global.u32 	%r26, [%rd2];
	add.s64 	%rd3, %rd10, %rd12;
	st.global.u32 	[%rd3], %r26;
	atom.global.add.u32 	%r27, [%rd1], %r26;
	setp.lt.s32 	%p1, %r21, 2;
	@%p1 bra 	$L__BB0_13;
	add.s32 	%r1, %r21, -1;
	add.s32 	%r29, %r21, -2;
	and.b32  	%r2, %r1, 7;
	setp.lt.u32 	%p2, %r29, 7;
	mov.b32 	%r109, 1;
	@%p2 bra 	$L__BB0_5;
	and.b32  	%r31, %r1, -8;
	neg.s32 	%r107, %r31;
	shl.b32 	%r4, %r20, 3;
	add.s64 	%rd69, %rd1, 16;
	mov.b32 	%r104, 0;
	mul.wide.s32 	%rd17, %r20, 4;
	mov.u32 	%r105, %r20;
	mov.u32 	%r106, %r104;
$L__BB0_3:
	.pragma "nounroll";
	mul.wide.s32 	%rd13, %r104, 4;
	add.s64 	%rd14, %rd3, %rd13;
	ld.global.u32 	%r32, [%rd14];
	mul.wide.s32 	%rd15, %r105, 4;
	add.s64 	%rd16, %rd2, %rd15;
	ld.global.u32 	%r33, [%rd16];
	add.s32 	%r34, %r33, %r32;
	add.s64 	%rd18, %rd14, %rd17;
	st.global.u32 	[%rd18], %r34;
	atom.global.add.u32 	%r35, [%rd69+-12], %r34;
	ld.global.u32 	%r36, [%rd18];
	add.s64 	%rd19, %rd16, %rd17;
	ld.global.u32 	%r37, [%rd19];
	add.s32 	%r38, %r37, %r36;
	add.s64 	%rd20, %rd18, %rd17;
	st.global.u32 	[%rd20], %r38;
	atom.global.add.u32 	%r39, [%rd69+-8], %r38;
	ld.global.u32 	%r40, [%rd20];
	add.s64 	%rd21, %rd19, %rd17;
	ld.global.u32 	%r41, [%rd21];
	add.s32 	%r42, %r41, %r40;
	add.s64 	%rd22, %rd20, %rd17;
	st.global.u32 	[%rd22], %r42;
	atom.global.add.u32 	%r43, [%rd69+-4], %r42;
	ld.global.u32 	%r44, [%rd22];
	add.s64 	%rd23, %rd21, %rd17;
	ld.global.u32 	%r45, [%rd23];
	add.s32 	%r46, %r45, %r44;
	add.s64 	%rd24, %rd22, %rd17;
	st.global.u32 	[%rd24], %r46;
	atom.global.add.u32 	%r47, [%rd69], %r46;
	ld.global.u32 	%r48, [%rd24];
	add.s64 	%rd25, %rd23, %rd17;
	ld.global.u32 	%r49, [%rd25];
	add.s32 	%r50, %r49, %r48;
	add.s64 	%rd26, %rd24, %rd17;
	st.global.u32 	[%rd26], %r50;
	atom.global.add.u32 	%r51, [%rd69+4], %r50;
	ld.global.u32 	%r52, [%rd26];
	add.s64 	%rd27, %rd25, %rd17;
	ld.global.u32 	%r53, [%rd27];
	add.s32 	%r54, %r53, %r52;
	add.s64 	%rd28, %rd26, %rd17;
	st.global.u32 	[%rd28], %r54;
	atom.global.add.u32 	%r55, [%rd69+8], %r54;
	ld.global.u32 	%r56, [%rd28];
	add.s64 	%rd29, %rd27, %rd17;
	ld.global.u32 	%r57, [%rd29];
	add.s32 	%r58, %r57, %r56;
	add.s64 	%rd30, %rd28, %rd17;
	st.global.u32 	[%rd30], %r58;
	atom.global.add.u32 	%r59, [%rd69+12], %r58;
	ld.global.u32 	%r60, [%rd30];
	add.s64 	%rd31, %rd29, %rd17;
	ld.global.u32 	%r61, [%rd31];
	add.s32 	%r62, %r61, %r60;
	add.s64 	%rd32, %rd30, %rd17;
	st.global.u32 	[%rd32], %r62;
	atom.global.add.u32 	%r63, [%rd69+16], %r62;
	add.s32 	%r107, %r107, 8;
	add.s32 	%r106, %r106, 8;
	add.s32 	%r105, %r105, %r4;
	add.s32 	%r104, %r104, %r4;
	add.s64 	%rd69, %rd69, 32;
	setp.ne.s32 	%p3, %r107, 0;
	@%p3 bra 	$L__BB0_3;
	add.s32 	%r109, %r106, 1;
$L__BB0_5:
	setp.eq.s32 	%p4, %r2, 0;
	@%p4 bra 	$L__BB0_13;
	and.b32  	%r15, %r1, 3;
	setp.lt.u32 	%p5, %r2, 4;
	@%p5 bra 	$L__BB0_8;
	add.s32 	%r64, %r109, -1;
	mul.lo.s32 	%r65, %r64, %r20;
	mul.wide.s32 	%rd33, %r65, 4;
	add.s64 	%rd34, %rd3, %rd33;
	ld.global.u32 	%r66, [%rd34];
	mul.lo.s32 	%r67, %r109, %r20;
	mul.wide.s32 	%rd35, %r67, 4;
	add.s64 	%rd36, %rd2, %rd35;
	ld.global.u32 	%r68, [%rd36];
	add.s32 	%r69, %r68, %r66;
	mul.wide.s32 	%rd37, %r20, 4;
	add.s64 	%rd38, %rd34, %rd37;
	st.global.u32 	[%rd38], %r69;
	mul.wide.u32 	%rd39, %r109, 4;
	add.s64 	%rd40, %rd1, %rd39;
	atom.global.add.u32 	%r70, [%rd40], %r69;
	add.s32 	%r71, %r109, 1;
	ld.global.u32 	%r72, [%rd38];
	add.s64 	%rd41, %rd36, %rd37;
	ld.global.u32 	%r73, [%rd41];
	add.s32 	%r74, %r73, %r72;
	add.s64 	%rd42, %rd38, %rd37;
	st.global.u32 	[%rd42], %r74;
	mul.wide.u32 	%rd43, %r71, 4;
	add.s64 	%rd44, %rd1, %rd43;
	atom.global.add.u32 	%r75, [%rd44], %r74;
	add.s32 	%r76, %r109, 2;
	ld.global.u32 	%r77, [%rd42];
	add.s64 	%rd45, %rd41, %rd37;
	ld.global.u32 	%r78, [%rd45];
	add.s32 	%r79, %r78, %r77;
	add.s64 	%rd46, %rd42, %rd37;
	st.global.u32 	[%rd46], %r79;
	mul.wide.u32 	%rd47, %r76, 4;
	add.s64 	%rd48, %rd1, %rd47;
	atom.global.add.u32 	%r80, [%rd48], %r79;
	ld.global.u32 	%r81, [%rd46];
	add.s64 	%rd49, %rd45, %rd37;
	ld.global.u32 	%r82, [%rd49];
	add.s32 	%r83, %r82, %r81;
	add.s64 	%rd50, %rd46, %rd37;
	st.global.u32 	[%rd50], %r83;
	atom.global.add.u32 	%r84, [%rd40+12], %r83;
	add.s32 	%r109, %r109, 4;
$L__BB0_8:
	setp.eq.s32 	%p6, %r15, 0;
	@%p6 bra 	$L__BB0_13;
	setp.eq.s32 	%p7, %r15, 1;
	@%p7 bra 	$L__BB0_11;
	add.s32 	%r85, %r109, -1;
	mul.lo.s32 	%r86, %r85, %r20;
	mul.wide.s32 	%rd51, %r86, 4;
	add.s64 	%rd52, %rd3, %rd51;
	ld.global.u32 	%r87, [%rd52];
	mul.lo.s32 	%r88, %r109, %r20;
	mul.wide.s32 	%rd53, %r88, 4;
	add.s64 	%rd54, %rd2, %rd53;
	ld.global.u32 	%r89, [%rd54];
	add.s32 	%r90, %r89, %r87;
	mul.wide.s32 	%rd55, %r20, 4;
	add.s64 	%rd56, %rd52, %rd55;
	st.global.u32 	[%rd56], %r90;
	mul.wide.u32 	%rd57, %r109, 4;
	add.s64 	%rd58, %rd1, %rd57;
	atom.global.add.u32 	%r91, [%rd58], %r90;
	ld.global.u32 	%r92, [%rd56];
	add.s64 	%rd59, %rd54, %rd55;
	ld.global.u32 	%r93, [%rd59];
	add.s32 	%r94, %r93, %r92;
	add.s64 	%rd60, %rd56, %rd55;
	st.global.u32 	[%rd60], %r94;
	atom.global.add.u32 	%r95, [%rd58+4], %r94;
	add.s32 	%r109, %r109, 2;
$L__BB0_11:
	and.b32  	%r96, %r1, 1;
	setp.eq.b32 	%p8, %r96, 1;
	not.pred 	%p9, %p8;
	@%p9 bra 	$L__BB0_13;
	add.s32 	%r97, %r109, -1;
	mul.lo.s32 	%r98, %r97, %r20;
	mul.wide.s32 	%rd61, %r98, 4;
	add.s64 	%rd62, %rd3, %rd61;
	ld.global.u32 	%r99, [%rd62];
	mul.lo.s32 	%r100, %r109, %r20;
	mul.wide.s32 	%rd63, %r100, 4;
	add.s64 	%rd64, %rd2, %rd63;
	ld.global.u32 	%r101, [%rd64];
	add.s32 	%r102, %r101, %r99;
	mul.wide.s32 	%rd65, %r20, 4;
	add.s64 	%rd66, %rd62, %rd65;
	st.global.u32 	[%rd66], %r102;
	mul.wide.u32 	%rd67, %r109, 4;
	add.s64 	%rd68, %rd1, %rd67;
	atom.global.add.u32 	%r103, [%rd68], %r102;
$L__BB0_13:
	ret;

}


// ===== COMPILED SASS (sm_100) =====

	.target	sm_100

	.elftype	@"ET_EXEC"


//--------------------- .note.nv.tkinfo           --------------------------
	.section	.note.nv.tkinfo,"",@"SHT_NOTE"
	.sectionflags	@"SHF_NOTE_NV_TKINFO"
	.tkinfo
        /*0018*/ 	.word	0x00000002
        /*0030*/ 	.string	""
        /*0030*/ 	.string	"ptxas"
        /*0030*/ 	.string	"Cuda compilation tools, release 13.0, V13.0.88"
        /*0030*/ 	.string	"Build cuda_13.0.r13.0/compiler.36424714_0"
        /*0030*/ 	.string	"-arch sm_100 -m 64 "



//--------------------- .note.nv.cuinfo           --------------------------
	.section	.note.nv.cuinfo,"",@"SHT_NOTE"
	.sectionflags	@"SHF_NOTE_NV_CUINFO"
        /*0018*/ 	.short	0x0002
        /*001a*/ 	.short	0x0064
        /*001c*/ 	.short	0x0082
	.zero		2


//--------------------- .nv.info                  --------------------------
	.section	.nv.info,"",@"SHT_CUDA_INFO"
	.align	4


	//----- nvinfo : EIATTR_REGCOUNT
	.align		4
        /*0000*/ 	.byte	0x04, 0x2f
        /*0002*/ 	.short	(.L_1 - .L_0)
	.align		4
.L_0:
        /*0004*/ 	.word	index@(_Z6kernelPiS_S_ii)
        /*0008*/ 	.word	0x00000020


	//----- nvinfo : EIATTR_FRAME_SIZE
	.align		4
.L_1:
        /*000c*/ 	.byte	0x04, 0x11
        /*000e*/ 	.short	(.L_3 - .L_2)
	.align		4
.L_2:
        /*0010*/ 	.word	index@(_Z6kernelPiS_S_ii)
        /*0014*/ 	.word	0x00000000


	//----- nvinfo : EIATTR_MIN_STACK_SIZE
	.align		4
.L_3:
        /*0018*/ 	.byte	0x04, 0x12
        /*001a*/ 	.short	(.L_5 - .L_4)
	.align		4
.L_4:
        /*001c*/ 	.word	index@(_Z6kernelPiS_S_ii)
        /*0020*/ 	.word	0x00000000
.L_5:


//--------------------- .nv.compat                --------------------------
	.section	.nv.compat,"",@"SHT_CUDA_COMPAT_INFO"
	.align	4
        /*0000*/ 	.byte	0x02, 0x09, 0x00, 0x00, 0x02, 0x02, 0x01, 0x00, 0x02, 0x05, 0x05, 0x00, 0x03, 0x07, 0x01, 0x01
        /*0010*/ 	.byte	0x02, 0x03, 0x00, 0x00, 0x02, 0x06, 0x01, 0x00, 0x04, 0x0b, 0x08, 0x00, 0x09, 0x00, 0x00, 0x00
        /*0020*/ 	.byte	0x00, 0x00, 0x00, 0x00


//--------------------- .nv.info._Z6kernelPiS_S_ii --------------------------
	.section	.nv.info._Z6kernelPiS_S_ii,"",@"SHT_CUDA_INFO"
	.sectionflags	@""
	.align	4


	//----- nvinfo : EIATTR_CUDA_API_VERSION
	.align		4
        /*0000*/ 	.byte	0x04, 0x37
        /*0002*/ 	.short	(.L_7 - .L_6)
.L_6:
        /*0004*/ 	.word	0x00000082


	//----- nvinfo : EIATTR_KPARAM_INFO
	.align		4
.L_7:
        /*0008*/ 	.byte	0x04, 0x17
        /*000a*/ 	.short	(.L_9 - .L_8)
.L_8:
        /*000c*/ 	.word	0x00000000
        /*0010*/ 	.short	0x0004
        /*0012*/ 	.short	0x001c
        /*0014*/ 	.byte	0x00, 0xf0, 0x11, 0x00


	//----- nvinfo : EIATTR_KPARAM_INFO
	.align		4
.L_9:
        /*0018*/ 	.byte	0x04, 0x17
        /*001a*/ 	.short	(.L_11 - .L_10)
.L_10:
        /*001c*/ 	.word	0x00000000
        /*0020*/ 	.short	0x0003
        /*0022*/ 	.short	0x0018
        /*0024*/ 	.byte	0x00, 0xf0, 0x11, 0x00


	//----- nvinfo : EIATTR_KPARAM_INFO
	.align		4
.L_11:
        /*0028*/ 	.byte	0x04, 0x17
        /*002a*/ 	.short	(.L_13 - .L_12)
.L_12:
        /*002c*/ 	.word	0x00000000
        /*0030*/ 	.short	0x0002
        /*0032*/ 	.short	0x0010
        /*0034*/ 	.byte	0x00, 0xf5, 0x21, 0x00


	//----- nvinfo : EIATTR_KPARAM_INFO
	.align		4
.L_13:
        /*0038*/ 	.byte	0x04, 0x17
        /*003a*/ 	.short	(.L_15 - .L_14)
.L_14:
        /*003c*/ 	.word	0x00000000
        /*0040*/ 	.short	0x0001
        /*0042*/ 	.short	0x0008
        /*0044*/ 	.byte	0x00, 0xf5, 0x21, 0x00


	//----- nvinfo : EIATTR_KPARAM_INFO
	.align		4
.L_15:
        /*0048*/ 	.byte	0x04, 0x17
        /*004a*/ 	.short	(.L_17 - .L_16)
.L_16:
        /*004c*/ 	.word	0x00000000
        /*0050*/ 	.short	0x0000
        /*0052*/ 	.short	0x0000
        /*0054*/ 	.byte	0x00, 0xf5, 0x21, 0x00


	//----- nvinfo : EIATTR_SPARSE_MMA_MASK
	.align		4
.L_17:
        /*0058*/ 	.byte	0x03, 0x50
        /*005a*/ 	.short	0x0000


	//----- nvinfo : EIATTR_MAXREG_COUNT
	.align		4
        /*005c*/ 	.byte	0x03, 0x1b
        /*005e*/ 	.short	0x00ff


	//----- nvinfo : EIATTR_MERCURY_ISA_VERSION
	.align		4
        /*0060*/ 	.byte	0x03, 0x5f
        /*0062*/ 	.short	0x0101


	//----- nvinfo : EIATTR_INT_WARP_WIDE_INSTR_OFFSETS
	.align		4
        /*0064*/ 	.byte	0x04, 0x31
        /*0066*/ 	.short	(.L_19 - .L_18)


	//   ....[0]....
.L_18:
        /*0068*/ 	.word	0x000000c0


	//   ....[1]....
        /*006c*/ 	.word	0x00000110


	//   ....[2]....
        /*0070*/ 	.word	0x000002c0


	//   ....[3]....
        /*0074*/ 	.word	0x00000340


	//   ....[4]....
        /*0078*/ 	.word	0x000003d0


	//   ....[5]....
        /*007c*/ 	.word	0x00000460


	//   ....[6]....
        /*0080*/ 	.word	0x000004f0


	//   ....[7]....
        /*0084*/ 	.word	0x00000580


	//   ....[8]....
        /*0088*/ 	.word	0x00000610


	//   ....[9]....
        /*008c*/ 	.word	0x000006a0


	//   ....[10]....
        /*0090*/ 	.word	0x00000780


	//   ....[11]....
        /*0094*/ 	.word	0x000008e0


	//   ....[12]....
        /*0098*/ 	.word	0x00000950


	//   ....[13]....
        /*009c*/ 	.word	0x000009f0


	//   ....[14]....
        /*00a0*/ 	.word	0x00000a90


	//   ....[15]....
        /*00a4*/ 	.word	0x00000b30


	//   ....[16]....
        /*00a8*/ 	.word	0x00000c50


	//   ....[17]....
        /*00ac*/ 	.word	0x00000cc0


	//   ....[18]....
        /*00b0*/ 	.word	0x00000d50


	//   ....[19]....
        /*00b4*/ 	.word	0x00000e40


	//   ....[20]....
        /*00b8*/ 	.word	0x00000ea0


	//----- nvinfo : EIATTR_VRC_CTA_INIT_COUNT
	.align		4
.L_19:
        /*00bc*/ 	.byte	0x02, 0x4a
	.zero		1
	.zero		1


	//----- nvinfo : EIATTR_EXIT_INSTR_OFFSETS
	.align		4
        /*00c0*/ 	.byte	0x04, 0x1c
        /*00c2*/ 	.short	(.L_21 - .L_20)


	//   ....[0]....
.L_20:
        /*00c4*/ 	.word	0x00000160


	//   ....[1]....
        /*00c8*/ 	.word	0x00000800


	//   ....[2]....
        /*00cc*/ 	.word	0x00000b80


	//   ....[3]....
        /*00d0*/ 	.word	0x00000da0


	//   ....[4]....
        /*00d4*/ 	.word	0x00000ee0


	//----- nvinfo : EIATTR_CBANK_PARAM_SIZE
	.align		4
.L_21:
        /*00d8*/ 	.byte	0x03, 0x19
        /*00da*/ 	.short	0x0020


	//----- nvinfo : EIATTR_PARAM_CBANK
	.align		4
        /*00dc*/ 	.byte	0x04, 0x0a
        /*00de*/ 	.short	(.L_23 - .L_22)
	.align		4
.L_22:
        /*00e0*/ 	.word	index@(.nv.constant0._Z6kernelPiS_S_ii)
        /*00e4*/ 	.short	0x0380
        /*00e6*/ 	.short	0x0020


	//----- nvinfo : EIATTR_SW_WAR
	.align		4
.L_23:
        /*00e8*/ 	.byte	0x04, 0x36
        /*00ea*/ 	.short	(.L_25 - .L_24)
.L_24:
        /*00ec*/ 	.word	0x00000008
.L_25:


//--------------------- .nv.callgraph             --------------------------
	.section	.nv.callgraph,"",@"SHT_CUDA_CALLGRAPH"
	.align	4
	.sectionentsize	8
	.align		4
        /*0000*/ 	.word	0x00000000
	.align		4
        /*0004*/ 	.word	0xffffffff
	.align		4
        /*0008*/ 	.word	0x00000000
	.align		4
        /*000c*/ 	.word	0xfffffffe
	.align		4
        /*0010*/ 	.word	0x00000000
	.align		4
        /*0014*/ 	.word	0xfffffffd
	.align		4
        /*0018*/ 	.word	0x00000000
	.align		4
        /*001c*/ 	.word	0xfffffffc


//--------------------- .text._Z6kernelPiS_S_ii   --------------------------
	.section	.text._Z6kernelPiS_S_ii,"ax",@progbits
	.align	128
        .global         _Z6kernelPiS_S_ii
        .type           _Z6kernelPiS_S_ii,@function
        .size           _Z6kernelPiS_S_ii,(.L_x_5 - _Z6kernelPiS_S_ii)
        .other          _Z6kernelPiS_S_ii,@"STO_CUDA_ENTRY STV_DEFAULT"
_Z6kernelPiS_S_ii:
.text._Z6kernelPiS_S_ii:
[----:B------:R-:W-:Y:S01]  /*0000*/  LDC R1, c[0x0][0x37c] ;  /* 0x0000df00ff017b82 */ /* 0x000fe20000000800 */
[----:B------:R-:W0:Y:S07]  /*0010*/  S2R R0, SR_TID.X ;  /* 0x0000000000007919 */ /* 0x000e2e0000002100 */
[----:B------:R-:W0:Y:S01]  /*0020*/  S2UR UR4, SR_CTAID.X ;  /* 0x00000000000479c3 */ /* 0x000e220000002500 */
[----:B------:R-:W1:Y:S07]  /*0030*/  LDCU.64 UR6, c[0x0][0x358] ;  /* 0x00006b00ff0677ac */ /* 0x000e6e0008000a00 */
[----:B------:R-:W0:Y:S08]  /*0040*/  LDC R9, c[0x0][0x360] ;  /* 0x0000d800ff097b82 */ /* 0x000e300000000800 */
[----:B------:R-:W2:Y:S08]  /*0050*/  LDC.64 R2, c[0x0][0x380] ;  /* 0x0000e000ff027b82 */ /* 0x000eb00000000a00 */
[----:B------:R-:W3:Y:S01]  /*0060*/  LDC.64 R4, c[0x0][0x388] ;  /* 0x0000e200ff047b82 */ /* 0x000ee20000000a00 */
[----:B0-----:R-:W-:-:S07]  /*0070*/  IMAD R9, R9, UR4, R0 ;  /* 0x0000000409097c24 */ /* 0x001fce000f8e0200 */
[----:B------:R-:W0:Y:S01]  /*0080*/  LDC.64 R6, c[0x0][0x390] ;  /* 0x0000e400ff067b82 */ /* 0x000e220000000a00 */
[----:B--2---:R-:W-:-:S07]  /*0090*/  IMAD.WIDE R2, R9, 0x4, R2 ;  /* 0x0000000409027825 */ /* 0x004fce00078e0202 */
[----:B------:R-:W2:Y:S01]  /*00a0*/  LDC R8, c[0x0][0x39c] ;  /* 0x0000e700ff087b82 */ /* 0x000ea20000000800 */
[----:B-1----:R-:W4:Y:S01]  /*00b0*/  LDG.E R11, desc[UR6][R2.64] ;  /* 0x00000006020b7981 */ /* 0x002f22000c1e1900 */
[----:B------:R-:W-:Y:S02]  /*00c0*/  VOTEU.ANY UR4, UPT, PT ;  /* 0x0000000000047886 */ /* 0x000fe400038e0100 */
[----:B------:R-:W-:Y:S01]  /*00d0*/  UFLO.U32 UR4, UR4 ;  /* 0x00000004000472bd */ /* 0x000fe200080e0000 */
[----:B------:R-:W1:Y:S01]  /*00e0*/  S2R R0, SR_LANEID ;  /* 0x0000000000007919 */ /* 0x000e620000000000 */
[----:B---3--:R-:W-:-:S04]  /*00f0*/  IMAD.WIDE R4, R9, 0x4, R4 ;  /* 0x0000000409047825 */ /* 0x008fc800078e0204 */
[----:B-1----:R-:W-:Y:S01]  /*0100*/  ISETP.EQ.U32.AND P0, PT, R0, UR4, PT ;  /* 0x0000000400007c0c */ /* 0x002fe2000bf02070 */
[----:B----4-:R-:W1:Y:S01]  /*0110*/  REDUX.SUM UR5, R11 ;  /* 0x000000000b0573c4 */ /* 0x010e62000000c000 */
[----:B------:R3:W-:Y:S01]  /*0120*/  STG.E desc[UR6][R4.64], R11 ;  /* 0x0000000b04007986 */ /* 0x0007e2000c101906 */
[----:B-1----:R-:W-:-:S10]  /*0130*/  MOV R9, UR5 ;  /* 0x0000000500097c02 */ /* 0x002fd40008000f00 */
[----:B0-----:R3:W-:Y:S01]  /*0140*/  @P0 REDG.E.ADD.STRONG.GPU desc[UR6][R6.64], R9 ;  /* 0x000000090600098e */ /* 0x0017e2000c12e106 */
[----:B--2---:R-:W-:-:S13]  /*0150*/  ISETP.GE.AND P0, PT, R8, 0x2, PT ;  /* 0x000000020800780c */ /* 0x004fda0003f06270 */
[----:B---3--:R-:W-:Y:S05]  /*0160*/  @!P0 EXIT ;  /* 0x000000000000894d */ /* 0x008fea0003800000 */
[----:B------:R-:W-:Y:S01]  /*0170*/  IADD3 R6, PT, PT, R8, -0x2, RZ ;  /* 0xfffffffe08067810 */ /* 0x000fe20007ffe0ff */
[----:B------:R-:W-:-:S03]  /*0180*/  IMAD.MOV.U32 R7, RZ, RZ, 0x1 ;  /* 0x00000001ff077424 */ /* 0x000fc600078e00ff */
[----:B------:R-:W-:Y:S02]  /*0190*/  ISETP.GE.U32.AND P0, PT, R6, 0x7, PT ;  /* 0x000000070600780c */ /* 0x000fe40003f06070 */
[----:B------:R-:W-:-:S04]  /*01a0*/  IADD3 R6, PT, PT, R8, -0x1, RZ ;  /* 0xffffffff08067810 */ /* 0x000fc80007ffe0ff */
[----:B------:R-:W-:-:S07]  /*01b0*/  LOP3.LUT R22, R6, 0x7, RZ, 0xc0, !PT ;  /* 0x0000000706167812 */ /* 0x000fce00078ec0ff */
[----:B------:R-:W-:Y:S05]  /*01c0*/  @!P0 BRA `(.L_x_0) ;  /* 0x0000000400888947 */ /* 0x000fea0003800000 */
[----:B------:R-:W0:Y:S01]  /*01d0*/  LDCU.64 UR4, c[0x0][0x390] ;  /* 0x00007200ff0477ac */ /* 0x000e220008000a00 */
[----:B------:R-:W1:Y:S01]  /*01e0*/  LDC R11, c[0x0][0x398] ;  /* 0x0000e600ff0b7b82 */ /* 0x000e620000000800 */
[----:B------:R-:W-:Y:S01]  /*01f0*/  LOP3.LUT R12, R6, 0xfffffff8, RZ, 0xc0, !PT ;  /* 0xfffffff8060c7812 */ /* 0x000fe200078ec0ff */
[----:B------:R-:W-:Y:S01]  /*0200*/  HFMA2 R13, -RZ, RZ, 0, 0 ;  /* 0x00000000ff0d7431 */ /* 0x000fe200000001ff */
[----:B------:R-:W-:Y:S02]  /*0210*/  MOV R7, RZ ;  /* 0x000000ff00077202 */ /* 0x000fe40000000f00 */
[----:B------:R-:W-:-:S03]  /*0220*/  IADD3 R12, PT, PT, -R12, RZ, RZ ;  /* 0x000000ff0c0c7210 */ /* 0x000fc60007ffe1ff */
[----:B------:R-:W2:Y:S01]  /*0230*/  LDC R10, c[0x0][0x398] ;  /* 0x0000e600ff0a7b82 */ /* 0x000ea20000000800 */
[----:B0-----:R-:W-:-:S04]  /*0240*/  UIADD3 UR4, UP0, UPT, UR4, 0x10, URZ ;  /* 0x0000001004047890 */ /* 0x001fc8000ff1e0ff */
[----:B------:R-:W-:Y:S02]  /*0250*/  UIADD3.X UR5, UPT, UPT, URZ, UR5, URZ, UP0, !UPT ;  /* 0x00000005ff057290 */ /* 0x000fe400087fe4ff */
[----:B------:R-:W-:-:S04]  /*0260*/  IMAD.U32 R20, RZ, RZ, UR4 ;  /* 0x00000004ff147e24 */ /* 0x000fc8000f8e00ff */
[----:B------:R-:W-:-:S07]  /*0270*/  MOV R29, UR5 ;  /* 0x00000005001d7c02 */ /* 0x000fce0008000f00 */
.L_x_1:
[----:B------:R-:W-:-:S04]  /*0280*/  IMAD.WIDE R14, R13, 0x4, R4 ;  /* 0x000000040d0e7825 */ /* 0x000fc800078e0204 */
[----:B-1----:R-:W-:Y:S01]  /*0290*/  IMAD.WIDE R8, R11, 0x4, R2 ;  /* 0x000000040b087825 */ /* 0x002fe200078e0202 */
[----:B------:R-:W3:Y:S04]  /*02a0*/  LDG.E R16, desc[UR6][R14.64] ;  /* 0x000000060e107981 */ /* 0x000ee8000c1e1900 */
[----:B------:R0:W3:Y:S01]  /*02b0*/  LDG.E R17, desc[UR6][R8.64] ;  /* 0x0000000608117981 */ /* 0x0000e2000c1e1900 */
[----:B------:R-:W-:Y:S01]  /*02c0*/  VOTEU.ANY UR4, UPT, PT ;  /* 0x0000000000047886 */ /* 0x000fe200038e0100 */
[----:B--2---:R-:W-:Y:S01]  /*02d0*/  IMAD.WIDE R18, R10, 0x4, R8 ;  /* 0x000000040a127825 */ /* 0x004fe200078e0208 */
[----:B------:R-:W-:-:S06]  /*02e0*/  UFLO.U32 UR4, UR4 ;  /* 0x00000004000472bd */ /* 0x000fcc00080e0000 */
[----:B------:R-:W-:Y:S01]  /*02f0*/  ISETP.EQ.U32.AND P0, PT, R0, UR4, PT ;  /* 0x0000000400007c0c */ /* 0x000fe2000bf02070 */
[----:B0-----:R-:W-:Y:S01]  /*0300*/  IMAD.MOV.U32 R8, RZ, RZ, R20 ;  /* 0x000000ffff087224 */ /* 0x001fe200078e0014 */
[----:B------:R-:W-:Y:S02]  /*0310*/  MOV R9, R29 ;  /* 0x0000001d00097202 */ /* 0x000fe40000000f00 */
[----:B---3--:R-:W-:Y:S01]  /*0320*/  IADD3 R23, PT, PT, R16, R17, RZ ;  /* 0x0000001110177210 */ /* 0x008fe20007ffe0ff */
[----:B------:R-:W-:-:S03]  /*0330*/  IMAD.WIDE R16, R10, 0x4, R14 ;  /* 0x000000040a107825 */ /* 0x000fc600078e020e */
[----:B------:R-:W0:Y:S02]  /*0340*/  REDUX.SUM UR5, R23 ;  /* 0x00000000170573c4 */ /* 0x000e24000000c000 */
[----:B------:R1:W-:Y:S01]  /*0350*/  STG.E desc[UR6][R16.64], R23 ;  /* 0x0000001710007986 */ /* 0x0003e2000c101906 */
[----:B0-----:R-:W-:-:S05]  /*0360*/  MOV R27, UR5 ;  /* 0x00000005001b7c02 */ /* 0x001fca0008000f00 */
[----:B------:R0:W-:Y:S04]  /*0370*/  @P0 REDG.E.ADD.STRONG.GPU desc[UR6][R8.64+-0xc], R27 ;  /* 0xfffff41b0800098e */ /* 0x0001e8000c12e106 */
[----:B------:R-:W2:Y:S04]  /*0380*/  LDG.E R14, desc[UR6][R16.64] ;  /* 0x00000006100e7981 */ /* 0x000ea8000c1e1900 */
[----:B------:R-:W2:Y:S01]  /*0390*/  LDG.E R15, desc[UR6][R18.64] ;  /* 0x00000006120f7981 */ /* 0x000ea2000c1e1900 */
[----:B------:R-:W-:Y:S01]  /*03a0*/  IMAD.WIDE R20, R10, 0x4, R18 ;  /* 0x000000040a147825 */ /* 0x000fe200078e0212 */
[----:B--2---:R-:W-:-:S03]  /*03b0*/  IADD3 R25, PT, PT, R14, R15, RZ ;  /* 0x0000000f0e197210 */ /* 0x004fc60007ffe0ff */
[----:B------:R-:W-:Y:S01]  /*03c0*/  IMAD.WIDE R14, R10, 0x4, R16 ;  /* 0x000000040a0e7825 */ /* 0x000fe200078e0210 */
[----:B------:R-:W2:Y:S04]  /*03d0*/  REDUX.SUM UR4, R25 ;  /* 0x00000000190473c4 */ /* 0x000ea8000000c000 */
[----:B------:R3:W-:Y:S01]  /*03e0*/  STG.E desc[UR6][R14.64], R25 ;  /* 0x000000190e007986 */ /* 0x0007e2000c101906 */
[----:B--2---:R-:W-:-:S05]  /*03f0*/  MOV R29, UR4 ;  /* 0x00000004001d7c02 */ /* 0x004fca0008000f00 */
[----:B------:R2:W-:Y:S04]  /*0400*/  @P0 REDG.E.ADD.STRONG.GPU desc[UR6][R8.64+-0x8], R29 ;  /* 0xfffff81d0800098e */ /* 0x0005e8000c12e106 */
[----:B-1----:R-:W4:Y:S04]  /*0410*/  LDG.E R23, desc[UR6][R14.64] ;  /* 0x000000060e177981 */ /* 0x002f28000c1e1900 */
[----:B------:R-:W4:Y:S01]  /*0420*/  LDG.E R24, desc[UR6][R20.64] ;  /* 0x0000000614187981 */ /* 0x000f22000c1e1900 */
[----:B------:R-:W-:-:S04]  /*0430*/  IMAD.WIDE R16, R10, 0x4, R14 ;  /* 0x000000040a107825 */ /* 0x000fc800078e020e */
[----:B------:R-:W-:-:S04]  /*0440*/  IMAD.WIDE R18, R10, 0x4, R20 ;  /* 0x000000040a127825 */ /* 0x000fc800078e0214 */
[----:B----4-:R-:W-:-:S04]  /*0450*/  IMAD.IADD R23, R23, 0x1, R24 ;  /* 0x0000000117177824 */ /* 0x010fc800078e0218 */
[----:B------:R-:W0:Y:S01]  /*0460*/  REDUX.SUM UR4, R23 ;  /* 0x00000000170473c4 */ /* 0x000e22000000c000 */
[----:B------:R1:W-:Y:S01]  /*0470*/  STG.E desc[UR6][R16.64], R23 ;  /* 0x0000001710007986 */ /* 0x0003e2000c101906 */
[----:B0-----:R-:W-:-:S05]  /*0480*/  MOV R27, UR4 ;  /* 0x00000004001b7c02 */ /* 0x001fca0008000f00 */
[----:B------:R0:W-:Y:S04]  /*0490*/  @P0 REDG.E.ADD.STRONG.GPU desc[UR6][R8.64+-0x4], R27 ;  /* 0xfffffc1b0800098e */ /* 0x0001e8000c12e106 */
[----:B------:R-:W4:Y:S04]  /*04a0*/  LDG.E R24, desc[UR6][R16.64] ;  /* 0x0000000610187981 */ /* 0x000f28000c1e1900 */
[----:B---3--:R-:W4:Y:S01]  /*04b0*/  LDG.E R25, desc[UR6][R18.64] ;  /* 0x0000000612197981 */ /* 0x008f22000c1e1900 */
[----:B------:R-:W-:-:S04]  /*04c0*/  IMAD.WIDE R14, R10, 0x4, R16 ;  /* 0x000000040a0e7825 */ /* 0x000fc800078e0210 */
[----:B------:R-:W-:Y:S01]  /*04d0*/  IMAD.WIDE R20, R10, 0x4, R18 ;  /* 0x000000040a147825 */ /* 0x000fe200078e0212 */
[----:B----4-:R-:W-:-:S04]  /*04e0*/  IADD3 R25, PT, PT, R24, R25, RZ ;  /* 0x0000001918197210 */ /* 0x010fc80007ffe0ff */
[----:B------:R-:W2:Y:S01]  /*04f0*/  REDUX.SUM UR4, R25 ;  /* 0x00000000190473c4 */ /* 0x000ea2000000c000 */
        /* <DEDUP_REMOVED lines=30> */
[----:B------:R-:W5:Y:S04]  /*06e0*/  LDG.E R19, desc[UR6][R18.64] ;  /* 0x0000000612137981 */ /* 0x000f68000c1e1900 */
[----:B------:R-:W5:Y:S01]  /*06f0*/  LDG.E R24, desc[UR6][R16.64] ;  /* 0x0000000610187981 */ /* 0x000f62000c1e1900 */
[----:B---3--:R-:W-:-:S04]  /*0700*/  IMAD.WIDE R14, R10, 0x4, R16 ;  /* 0x000000040a0e7825 */ /* 0x008fc800078e0210 */
[----:B------:R-:W-:Y:S01]  /*0710*/  VIADD R12, R12, 0x8 ;  /* 0x000000080c0c7836 */ /* 0x000fe20000000000 */
[----:B------:R-:W-:Y:S01]  /*0720*/  IADD3 R20, P1, PT, R8, 0x20, RZ ;  /* 0x0000002008147810 */ /* 0x000fe20007f3e0ff */
[C---:B------:R-:W-:Y:S01]  /*0730*/  IMAD R11, R10.reuse, 0x8, R11 ;  /* 0x000000080a0b7824 */ /* 0x040fe200078e020b */
[----:B------:R-:W-:Y:S02]  /*0740*/  IADD3 R7, PT, PT, R7, 0x8, RZ ;  /* 0x0000000807077810 */ /* 0x000fe40007ffe0ff */
[----:B--2---:R-:W-:Y:S02]  /*0750*/  IADD3.X R29, PT, PT, RZ, R9, RZ, P1, !PT ;  /* 0x00000009ff1d7210 */ /* 0x004fe40000ffe4ff */
[----:B------:R-:W-:Y:S02]  /*0760*/  LEA R13, R10, R13, 0x3 ;  /* 0x0000000d0a0d7211 */ /* 0x000fe400078e18ff */
[----:B-----5:R-:W-:-:S04]  /*0770*/  IADD3 R25, PT, PT, R24, R19, RZ ;  /* 0x0000001318197210 */ /* 0x020fc80007ffe0ff */
[----:B------:R-:W0:Y:S01]  /*0780*/  REDUX.SUM UR4, R25 ;  /* 0x00000000190473c4 */ /* 0x000e22000000c000 */
[----:B------:R4:W-:Y:S01]  /*0790*/  STG.E desc[UR6][R14.64], R25 ;  /* 0x000000190e007986 */ /* 0x0009e2000c101906 */
[----:B0-----:R-:W-:-:S05]  /*07a0*/  MOV R21, UR4 ;  /* 0x0000000400157c02 */ /* 0x001fca0008000f00 */
[----:B------:R4:W-:Y:S01]  /*07b0*/  @P0 REDG.E.ADD.STRONG.GPU desc[UR6][R8.64+0x10], R21 ;  /* 0x000010150800098e */ /* 0x0009e2000c12e106 */
[----:B------:R-:W-:-:S13]  /*07c0*/  ISETP.NE.AND P0, PT, R12, RZ, PT ;  /* 0x000000ff0c00720c */ /* 0x000fda0003f05270 */
[----:B----4-:R-:W-:Y:S05]  /*07d0*/  @P0 BRA `(.L_x_1) ;  /* 0xfffffff800a80947 */ /* 0x010fea000383ffff */
[----:B------:R-:W-:-:S07]  /*07e0*/  IADD3 R7, PT, PT, R7, 0x1, RZ ;  /* 0x0000000107077810 */ /* 0x000fce0007ffe0ff */
.L_x_0:
[----:B------:R-:W-:-:S13]  /*07f0*/  ISETP.NE.AND P0, PT, R22, RZ, PT ;  /* 0x000000ff1600720c */ /* 0x000fda0003f05270 */
[----:B------:R-:W-:Y:S05]  /*0800*/  @!P0 EXIT ;  /* 0x000000000000894d */ /* 0x000fea0003800000 */
[----:B------:R-:W-:Y:S02]  /*0810*/  ISETP.GE.U32.AND P1, PT, R22, 0x4, PT ;  /* 0x000000041600780c */ /* 0x000fe40003f26070 */
[----:B------:R-:W-:-:S04]  /*0820*/  LOP3.LUT R13, R6, 0x3, RZ, 0xc0, !PT ;  /* 0x00000003060d7812 */ /* 0x000fc800078ec0ff */
[----:B------:R-:W-:-:S07]  /*0830*/  ISETP.NE.AND P0, PT, R13, RZ, PT ;  /* 0x000000ff0d00720c */ /* 0x000fce0003f05270 */
[----:B------:R-:W-:Y:S06]  /*0840*/  @!P1 BRA `(.L_x_2) ;  /* 0x0000000000cc9947 */ /* 0x000fec0003800000 */
[----:B------:R-:W0:Y:S01]  /*0850*/  LDC R12, c[0x0][0x398] ;  /* 0x0000e600ff0c7b82 */ /* 0x000e220000000800 */
[----:B------:R-:W-:-:S07]  /*0860*/  IADD3 R9, PT, PT, R7, -0x1, RZ ;  /* 0xffffffff07097810 */ /* 0x000fce0007ffe0ff */
[----:B------:R-:W1:Y:S01]  /*0870*/  LDC.64 R10, c[0x0][0x390] ;  /* 0x0000e400ff0a7b82 */ /* 0x000e620000000a00 */
[-C--:B0-----:R-:W-:Y:S02]  /*0880*/  IMAD R9, R9, R12.reuse, RZ ;  /* 0x0000000c09097224 */ /* 0x081fe400078e02ff */
[----:B------:R-:W-:Y:S02]  /*0890*/  IMAD R15, R7, R12, RZ ;  /* 0x0000000c070f7224 */ /* 0x000fe400078e02ff */
[----:B------:R-:W-:-:S04]  /*08a0*/  IMAD.WIDE R16, R9, 0x4, R4 ;  /* 0x0000000409107825 */ /* 0x000fc800078e0204 */
[----:B------:R-:W-:Y:S01]  /*08b0*/  IMAD.WIDE R14, R15, 0x4, R2 ;  /* 0x000000040f0e7825 */ /* 0x000fe200078e0202 */
[----:B------:R0:W2:Y:S04]  /*08c0*/  LDG.E R8, desc[UR6][R16.64] ;  /* 0x0000000610087981 */ /* 0x0000a8000c1e1900 */
[----:B------:R-:W2:Y:S01]  /*08d0*/  LDG.E R9, desc[UR6][R14.64] ;  /* 0x000000060e097981 */ /* 0x000ea2000c1e1900 */
[----:B------:R-:W-:Y:S01]  /*08e0*/  VOTEU.ANY UR4, UPT, PT ;  /* 0x0000000000047886 */ /* 0x000fe200038e0100 */
[----:B------:R-:W-:Y:S01]  /*08f0*/  IMAD.WIDE R18, R12, 0x4, R16 ;  /* 0x000000040c127825 */ /* 0x000fe200078e0210 */
[----:B------:R-:W-:-:S03]  /*0900*/  UFLO.U32 UR4, UR4 ;  /* 0x00000004000472bd */ /* 0x000fc600080e0000 */
[----:B0-----:R-:W-:-:S03]  /*0910*/  IMAD.WIDE R16, R12, 0x4, R14 ;  /* 0x000000040c107825 */ /* 0x001fc600078e020e */
[----:B------:R-:W-:Y:S02]  /*0920*/  ISETP.EQ.U32.AND P1, PT, R0, UR4, PT ;  /* 0x0000000400007c0c */ /* 0x000fe4000bf22070 */
[----:B--2---:R-:W-:Y:S01]  /*0930*/  IADD3 R25, PT, PT, R8, R9, RZ ;  /* 0x0000000908197210 */ /* 0x004fe20007ffe0ff */
[----:B-1----:R-:W-:-:S03]  /*0940*/  IMAD.WIDE.U32 R8, R7, 0x4, R10 ;  /* 0x0000000407087825 */ /* 0x002fc600078e000a */
[----:B------:R-:W0:Y:S01]  /*0950*/  REDUX.SUM UR5, R25 ;  /* 0x00000000190573c4 */ /* 0x000e22000000c000 */
[----:B------:R1:W-:Y:S01]  /*0960*/  STG.E desc[UR6][R18.64], R25 ;  /* 0x0000001912007986 */ /* 0x0003e2000c101906 */
[----:B0-----:R-:W-:-:S05]  /*0970*/  IMAD.U32 R29, RZ, RZ, UR5 ;  /* 0x00000005ff1d7e24 */ /* 0x001fca000f8e00ff */
[----:B------:R0:W-:Y:S04]  /*0980*/  @P1 REDG.E.ADD.STRONG.GPU desc[UR6][R8.64], R29 ;  /* 0x0000001d0800198e */ /* 0x0001e8000c12e106 */
[----:B------:R-:W2:Y:S04]  /*0990*/  LDG.E R14, desc[UR6][R18.64] ;  /* 0x00000006120e7981 */ /* 0x000ea8000c1e1900 */
[----:B------:R-:W2:Y:S01]  /*09a0*/  LDG.E R15, desc[UR6][R16.64] ;  /* 0x00000006100f7981 */ /* 0x000ea2000c1e1900 */
[----:B------:R-:W-:-:S04]  /*09b0*/  IMAD.WIDE R20, R12, 0x4, R18 ;  /* 0x000000040c147825 */ /* 0x000fc800078e0212 */
[----:B------:R-:W-:Y:S01]  /*09c0*/  IMAD.WIDE R22, R12, 0x4, R16 ;  /* 0x000000040c167825 */ /* 0x000fe200078e0210 */
[----:B--2---:R-:W-:Y:S02]  /*09d0*/  IADD3 R27, PT, PT, R14, R15, RZ ;  /* 0x0000000f0e1b7210 */ /* 0x004fe40007ffe0ff */
[----:B------:R-:W-:Y:S02]  /*09e0*/  IADD3 R15, PT, PT, R7, 0x1, RZ ;  /* 0x00000001070f7810 */ /* 0x000fe40007ffe0ff */
[----:B------:R-:W2:Y:S01]  /*09f0*/  REDUX.SUM UR4, R27 ;  /* 0x000000001b0473c4 */ /* 0x000ea2000000c000 */
[----:B------:R-:W-:Y:S02]  /*0a00*/  STG.E desc[UR6][R20.64], R27 ;  /* 0x0000001b14007986 */ /* 0x000fe4000c101906 */
[----:B------:R-:W-:Y:S01]  /*0a10*/  IMAD.WIDE.U32 R14, R15, 0x4, R10 ;  /* 0x000000040f0e7825 */ /* 0x000fe200078e000a */
[----:B--2---:R-:W-:-:S05]  /*0a20*/  MOV R24, UR4 ;  /* 0x0000000400187c02 */ /* 0x004fca0008000f00 */
[----:B------:R2:W-:Y:S04]  /*0a30*/  @P1 REDG.E.ADD.STRONG.GPU desc[UR6][R14.64], R24 ;  /* 0x000000180e00198e */ /* 0x0005e8000c12e106 */
[----:B-1----:R-:W3:Y:S04]  /*0a40*/  LDG.E R18, desc[UR6][R20.64] ;  /* 0x0000000614127981 */ /* 0x002ee8000c1e1900 */
[----:B------:R-:W3:Y:S02]  /*0a50*/  LDG.E R17, desc[UR6][R22.64] ;  /* 0x0000000616117981 */ /* 0x000ee4000c1e1900 */
[----:B---3--:R-:W-:Y:S01]  /*0a60*/  IMAD.IADD R25, R18, 0x1, R17 ;  /* 0x0000000112197824 */ /* 0x008fe200078e0211 */
[----:B------:R-:W-:Y:S01]  /*0a70*/  IADD3 R17, PT, PT, R7, 0x2, RZ ;  /* 0x0000000207117810 */ /* 0x000fe20007ffe0ff */
[----:B------:R-:W-:-:S02]  /*0a80*/  IMAD.WIDE R18, R12, 0x4, R22 ;  /* 0x000000040c127825 */ /* 0x000fc400078e0216 */
[----:B------:R-:W0:Y:S02]  /*0a90*/  REDUX.SUM UR4, R25 ;  /* 0x00000000190473c4 */ /* 0x000e24000000c000 */
[----:B------:R-:W-:-:S04]  /*0aa0*/  IMAD.WIDE.U32 R16, R17, 0x4, R10 ;  /* 0x0000000411107825 */ /* 0x000fc800078e000a */
[----:B------:R-:W-:-:S05]  /*0ab0*/  IMAD.WIDE R10, R12, 0x4, R20 ;  /* 0x000000040c0a7825 */ /* 0x000fca00078e0214 */
[----:B------:R1:W-:Y:S01]  /*0ac0*/  STG.E desc[UR6][R10.64], R25 ;  /* 0x000000190a007986 */ /* 0x0003e2000c101906 */
[----:B0-----:R-:W-:-:S05]  /*0ad0*/  MOV R29, UR4 ;  /* 0x00000004001d7c02 */ /* 0x001fca0008000f00 */
[----:B------:R1:W-:Y:S04]  /*0ae0*/  @P1 REDG.E.ADD.STRONG.GPU desc[UR6][R16.64], R29 ;  /* 0x0000001d1000198e */ /* 0x0003e8000c12e106 */
[----:B------:R-:W3:Y:S04]  /*0af0*/  LDG.E R19, desc[UR6][R18.64] ;  /* 0x0000000612137981 */ /* 0x000ee8000c1e1900 */
[----:B--2---:R-:W3:Y:S02]  /*0b00*/  LDG.E R14, desc[UR6][R10.64] ;  /* 0x000000060a0e7981 */ /* 0x004ee4000c1e1900 */
[----:B---3--:R-:W-:Y:S01]  /*0b10*/  IADD3 R21, PT, PT, R14, R19, RZ ;  /* 0x000000130e157210 */ /* 0x008fe20007ffe0ff */
[----:B------:R-:W-:-:S03]  /*0b20*/  IMAD.WIDE R14, R12, 0x4, R10 ;  /* 0x000000040c0e7825 */ /* 0x000fc600078e020a */
[----:B------:R-:W0:Y:S02]  /*0b30*/  REDUX.SUM UR4, R21 ;  /* 0x00000000150473c4 */ /* 0x000e24000000c000 */
[----:B------:R1:W-:Y:S01]  /*0b40*/  STG.E desc[UR6][R14.64], R21 ;  /* 0x000000150e007986 */ /* 0x0003e2000c101906 */
[----:B0-----:R-:W-:-:S05]  /*0b50*/  MOV R23, UR4 ;  /* 0x0000000400177c02 */ /* 0x001fca0008000f00 */
[----:B------:R1:W-:Y:S01]  /*0b60*/  @P1 REDG.E.ADD.STRONG.GPU desc[UR6][R8.64+0xc], R23 ;  /* 0x00000c170800198e */ /* 0x0003e2000c12e106 */
[----:B------:R-:W-:-:S07]  /*0b70*/  VIADD R7, R7, 0x4 ;  /* 0x0000000407077836 */ /* 0x000fce0000000000 */
.L_x_2:
[----:B------:R-:W-:Y:S05]  /*0b80*/  @!P0 EXIT ;  /* 0x000000000000894d */ /* 0x000fea0003800000 */
[----:B------:R-:W-:Y:S02]  /*0b90*/  ISETP.NE.AND P1, PT, R13, 0x1, PT ;  /* 0x000000010d00780c */ /* 0x000fe40003f25270 */
[----:B------:R-:W-:-:S04]  /*0ba0*/  LOP3.LUT R6, R6, 0x1, RZ, 0xc0, !PT ;  /* 0x0000000106067812 */ /* 0x000fc800078ec0ff */
[----:B------:R-:W-:-:S07]  /*0bb0*/  ISETP.NE.U32.AND P0, PT, R6, 0x1, PT ;  /* 0x000000010600780c */ /* 0x000fce0003f05070 */
[----:B------:R-:W-:Y:S06]  /*0bc0*/  @!P1 BRA `(.L_x_3) ;  /* 0x0000000000749947 */ /* 0x000fec0003800000 */
[----:B-1----:R-:W0:Y:S01]  /*0bd0*/  LDC R23, c[0x0][0x398] ;  /* 0x0000e600ff177b82 */ /* 0x002e220000000800 */
[----:B------:R-:W-:-:S05]  /*0be0*/  IADD3 R6, PT, PT, R7, -0x1, RZ ;  /* 0xffffffff07067810 */ /* 0x000fca0007ffe0ff */
        /* <DEDUP_REMOVED lines=11> */
[----:B--2---:R-:W-:Y:S02]  /*0ca0*/  IADD3 R17, PT, PT, R6, R9, RZ ;  /* 0x0000000906117210 */ /* 0x004fe40007ffe0ff */
[----:B------:R-:W0:Y:S08]  /*0cb0*/  LDC.64 R8, c[0x0][0x390] ;  /* 0x0000e400ff087b82 */ /* 0x000e300000000a00 */
[----:B------:R-:W1:Y:S01]  /*0cc0*/  REDUX.SUM UR5, R17 ;  /* 0x00000000110573c4 */ /* 0x000e62000000c000 */
[----:B------:R2:W-:Y:S01]  /*0cd0*/  STG.E desc[UR6][R14.64], R17 ;  /* 0x000000110e007986 */ /* 0x0005e2000c101906 */
[----:B0-----:R-:W-:Y:S01]  /*0ce0*/  IMAD.WIDE.U32 R8, R7, 0x4, R8 ;  /* 0x0000000407087825 */ /* 0x001fe200078e0008 */
[----:B-1----:R-:W-:-:S05]  /*0cf0*/  MOV R21, UR5 ;  /* 0x0000000500157c02 */ /* 0x002fca0008000f00 */
[----:B------:R2:W-:Y:S04]  /*0d00*/  @P1 REDG.E.ADD.STRONG.GPU desc[UR6][R8.64], R21 ;  /* 0x000000150800198e */ /* 0x0005e8000c12e106 */
[----:B------:R-:W3:Y:S04]  /*0d10*/  LDG.E R11, desc[UR6][R10.64] ;  /* 0x000000060a0b7981 */ /* 0x000ee8000c1e1900 */
[----:B------:R-:W3:Y:S01]  /*0d20*/  LDG.E R6, desc[UR6][R14.64] ;  /* 0x000000060e067981 */ /* 0x000ee2000c1e1900 */
[----:B------:R-:W-:Y:S01]  /*0d30*/  IMAD.WIDE R12, R23, 0x4, R14 ;  /* 0x00000004170c7825 */ /* 0x000fe200078e020e */
[----:B---3--:R-:W-:-:S04]  /*0d40*/  IADD3 R19, PT, PT, R6, R11, RZ ;  /* 0x0000000b06137210 */ /* 0x008fc80007ffe0ff */
[----:B------:R-:W0:Y:S01]  /*0d50*/  REDUX.SUM UR4, R19 ;  /* 0x00000000130473c4 */ /* 0x000e22000000c000 */
[----:B------:R2:W-:Y:S01]  /*0d60*/  STG.E desc[UR6][R12.64], R19 ;  /* 0x000000130c007986 */ /* 0x0005e2000c101906 */
[----:B0-----:R-:W-:-:S05]  /*0d70*/  IMAD.U32 R23, RZ, RZ, UR4 ;  /* 0x00000004ff177e24 */ /* 0x001fca000f8e00ff */
[----:B------:R2:W-:Y:S01]  /*0d80*/  @P1 REDG.E.ADD.STRONG.GPU desc[UR6][R8.64+0x4], R23 ;  /* 0x000004170800198e */ /* 0x0005e2000c12e106 */
[----:B------:R-:W-:-:S07]  /*0d90*/  IADD3 R7, PT, PT, R7, 0x2, RZ ;  /* 0x0000000207077810 */ /* 0x000fce0007ffe0ff */
.L_x_3:
[----:B------:R-:W-:Y:S05]  /*0da0*/  @P0 EXIT ;  /* 0x000000000000094d */ /* 0x000fea0003800000 */
[----:B-12---:R-:W0:Y:S01]  /*0db0*/  LDC R15, c[0x0][0x398] ;  /* 0x0000e600ff0f7b82 */ /* 0x006e220000000800 */
[C---:B------:R-:W-:Y:S01]  /*0dc0*/  IADD3 R6, PT, PT, R7.reuse, -0x1, RZ ;  /* 0xffffffff07067810 */ /* 0x040fe20007ffe0ff */
[----:B0-----:R-:W-:-:S04]  /*0dd0*/  IMAD R11, R7, R15, RZ ;  /* 0x0000000f070b7224 */ /* 0x001fc800078e02ff */
[----:B------:R-:W-:Y:S02]  /*0de0*/  IMAD R9, R6, R15, RZ ;  /* 0x0000000f06097224 */ /* 0x000fe400078e02ff */
[----:B------:R-:W-:Y:S02]  /*0df0*/  IMAD.WIDE R2, R11, 0x4, R2 ;  /* 0x000000040b027825 */ /* 0x000fe400078e0202 */
[----:B------:R-:W0:Y:S02]  /*0e00*/  LDC.64 R10, c[0x0][0x390] ;  /* 0x0000e400ff0a7b82 */ /* 0x000e240000000a00 */
[----:B------:R-:W-:Y:S02]  /*0e10*/  IMAD.WIDE R4, R9, 0x4, R4 ;  /* 0x0000000409047825 */ /* 0x000fe400078e0204 */
[----:B------:R-:W2:Y:S04]  /*0e20*/  LDG.E R3, desc[UR6][R2.64] ;  /* 0x0000000602037981 */ /* 0x000ea8000c1e1900 */
[----:B------:R-:W2:Y:S01]  /*0e30*/  LDG.E R6, desc[UR6][R4.64] ;  /* 0x0000000604067981 */ /* 0x000ea2000c1e1900 */
[----:B------:R-:W-:Y:S01]  /*0e40*/  VOTEU.ANY UR4, UPT, PT ;  /* 0x0000000000047886 */ /* 0x000fe200038e0100 */
[----:B------:R-:W-:Y:S01]  /*0e50*/  IMAD.WIDE R8, R15, 0x4, R4 ;  /* 0x000000040f087825 */ /* 0x000fe200078e0204 */
[----:B------:R-:W-:-:S06]  /*0e60*/  UFLO.U32 UR4, UR4 ;  /* 0x00000004000472bd */ /* 0x000fcc00080e0000 */
[----:B------:R-:W-:Y:S02]  /*0e70*/  ISETP.EQ.U32.AND P0, PT, R0, UR4, PT ;  /* 0x0000000400007c0c */ /* 0x000fe4000bf02070 */
[----:B--2---:R-:W-:Y:S01]  /*0e80*/  IADD3 R13, PT, PT, R6, R3, RZ ;  /* 0x00000003060d7210 */ /* 0x004fe20007ffe0ff */
[----:B0-----:R-:W-:-:S03]  /*0e90*/  IMAD.WIDE.U32 R6, R7, 0x4, R10 ;  /* 0x0000000407067825 */ /* 0x001fc600078e000a */
[----:B------:R-:W0:Y:S01]  /*0ea0*/  REDUX.SUM UR5, R13 ;  /* 0x000000000d0573c4 */ /* 0x000e22000000c000 */
[----:B------:R-:W-:Y:S01]  /*0eb0*/  STG.E desc[UR6][R8.64], R13 ;  /* 0x0000000d08007986 */ /* 0x000fe2000c101906 */
[----:B0-----:R-:W-:-:S05]  /*0ec0*/  MOV R11, UR5 ;  /* 0x00000005000b7c02 */ /* 0x001fca0008000f00 */
[----:B------:R-:W-:Y:S01]  /*0ed0*/  @P0 REDG.E.ADD.STRONG.GPU desc[UR6][R6.64], R11 ;  /* 0x0000000b0600098e */ /* 0x000fe2000c12e106 */
[----:B------:R-:W-:Y:S05]  /*0ee0*/  EXIT ;  /* 0x000000000000794d */ /* 0x000fea0003800000 */
.L_x_4:
[----:B------:R-:W-:-:S00]  /*0ef0*/  BRA `(.L_x_4) ;  /* 0xfffffffc00fc7947 */ /* 0x000fc0000383ffff */
[----:B------:R-:W-:-:S00]  /*0f00*/  NOP ;  /* 0x0000000000007918 */ /* 0x000fc00000000000 */
[----:B------:R-:W-:-:S00]  /*0f10*/  NOP ;  /* 0x0000000000007918 */ /* 0x000fc00000000000 */
[----:B------:R-:W-:-:S00]  /*0f20*/  NOP ;  /* 0x0000000000007918 */ /* 0x000fc00000000000 */
[----:B------:R-:W-:-:S00]  /*0f30*/  NOP ;  /* 0x0000000000007918 */ /* 0x000fc00000000000 */
[----:B------:R-:W-:-:S00]  /*0f40*/  NOP ;  /* 0x0000000000007918 */ /* 0x000fc00000000000 */
[----:B------:R-:W-:-:S00]  /*0f50*/  NOP ;  /* 0x0000000000007918 */ /* 0x000fc00000000000 */
[----:B------:R-:W-:-:S00]  /*0f60*/  NOP ;  /* 0x0000000000007918 */ /* 0x000fc00000000000 */
[----:B------:R-:W-:-:S00]  /*0f70*/  NOP ;  /* 0x0000000000007918 */ /* 0x000fc00000000000 */
.L_x_5:


//--------------------- .nv.shared.reserved.0     --------------------------
	.section	.nv.shared.reserved.0,"aw",@nobits
	.weak		__nv_reservedSMEM_offset_0_alias
	.size		__nv_reservedSMEM_offset_0_alias, 0, 64
	.other		__nv_reservedSMEM_offset_0_alias,@"STO_CUDA_RESERVED_SHARED STV_DEFAULT"
__nv_reservedSMEM_offset_0_alias:
	.zero		0
	.zero		64


//--------------------- .nv.constant0._Z6kernelPiS_S_ii --------------------------
	.section	.nv.constant0._Z6kernelPiS_S_ii,"a",@progbits
	.sectionflags	@""
	.align	4
.nv.constant0._Z6kernelPiS_S_ii:
	.zero		928


//--------------------- SYMBOLS --------------------------

	.type		.nv.reservedSmem.offset0,@object
	.size		.nv.reservedSmem.offset0,0x4
